	.headerflags	@"EF_CUDA_TEXMODE_UNIFIED EF_CUDA_64BIT_ADDRESS EF_CUDA_SM86 EF_CUDA_VIRTUAL_SM(EF_CUDA_SM86)"
	.elftype	@"ET_EXEC"


//--------------------- .nv.info                  --------------------------
	.section	.nv.info,"",@"SHT_CUDA_INFO"
	.align	4


	//----- nvinfo : EIATTR_REGCOUNT
	.align		4
        /*0000*/ 	.byte	0x04, 0x2f
        /*0002*/ 	.short	(.L_5 - .L_4)
	.align		4
.L_4:
        /*0004*/ 	.word	index@(triton_red_fused__to_copy_add_embedding_mean_mul_pow_rsqrt_0)
        /*0008*/ 	.word	0x00000018


	//----- nvinfo : EIATTR_MIN_STACK_SIZE
	.align		4
.L_5:
        /*000c*/ 	.byte	0x04, 0x12
        /*000e*/ 	.short	(.L_7 - .L_6)
	.align		4
.L_6:
        /*0010*/ 	.word	index@(triton_red_fused__to_copy_add_embedding_mean_mul_pow_rsqrt_0)
        /*0014*/ 	.word	0x00000000


	//----- nvinfo : EIATTR_FRAME_SIZE
	.align		4
.L_7:
        /*0018*/ 	.byte	0x04, 0x11
        /*001a*/ 	.short	(.L_9 - .L_8)
	.align		4
.L_8:
        /*001c*/ 	.word	index@(triton_red_fused__to_copy_add_embedding_mean_mul_pow_rsqrt_0)
        /*0020*/ 	.word	0x00000000


	//----- nvinfo : EIATTR_MIN_STACK_SIZE
	.align		4
.L_9:
        /*0024*/ 	.byte	0x04, 0x12
        /*0026*/ 	.short	(.L_11 - .L_10)
	.align		4
.L_10:
        /*0028*/ 	.word	index@(triton_red_fused__to_copy_add_embedding_mean_mul_pow_rsqrt_0)
        /*002c*/ 	.word	0x00000000
.L_11:


//--------------------- .nv.info.triton_red_fused__to_copy_add_embedding_mean_mul_pow_rsqrt_0 --------------------------
	.section	.nv.info.triton_red_fused__to_copy_add_embedding_mean_mul_pow_rsqrt_0,"",@"SHT_CUDA_INFO"
	.sectionflags	@""
	.align	4


	//----- nvinfo : EIATTR_CUDA_API_VERSION
	.align		4
        /*0000*/ 	.byte	0x04, 0x37
        /*0002*/ 	.short	(.L_13 - .L_12)
.L_12:
        /*0004*/ 	.word	0x0000007c


	//----- nvinfo : EIATTR_SW2861232_WAR
	.align		4
.L_13:
        /*0008*/ 	.byte	0x01, 0x35
	.zero		2


	//----- nvinfo : EIATTR_PARAM_CBANK
	.align		4
        /*000c*/ 	.byte	0x04, 0x0a
        /*000e*/ 	.short	(.L_15 - .L_14)
	.align		4
.L_14:
        /*0010*/ 	.word	index@(.nv.constant0.triton_red_fused__to_copy_add_embedding_mean_mul_pow_rsqrt_0)
        /*0014*/ 	.short	0x0160
        /*0016*/ 	.short	0x0030


	//----- nvinfo : EIATTR_CBANK_PARAM_SIZE
	.align		4
.L_15:
        /*0018*/ 	.byte	0x03, 0x19
        /*001a*/ 	.short	0x0030


	//----- nvinfo : EIATTR_KPARAM_INFO
	.align		4
        /*001c*/ 	.byte	0x04, 0x17
        /*001e*/ 	.short	(.L_17 - .L_16)
.L_16:
        /*0020*/ 	.word	0x00000000
        /*0024*/ 	.short	0x0006
        /*0026*/ 	.short	0x0028
        /*0028*/ 	.byte	0x00, 0xf4, 0x21, 0x00


	//----- nvinfo : EIATTR_KPARAM_INFO
	.align		4
.L_17:
        /*002c*/ 	.byte	0x04, 0x17
        /*002e*/ 	.short	(.L_19 - .L_18)
.L_18:
        /*0030*/ 	.word	0x00000000
        /*0034*/ 	.short	0x0005
        /*0036*/ 	.short	0x0024
        /*0038*/ 	.byte	0x00, 0xf0, 0x11, 0x00


	//----- nvinfo : EIATTR_KPARAM_INFO
	.align		4
.L_19:
        /*003c*/ 	.byte	0x04, 0x17
        /*003e*/ 	.short	(.L_21 - .L_20)
.L_20:
        /*0040*/ 	.word	0x00000000
        /*0044*/ 	.short	0x0004
        /*0046*/ 	.short	0x0020
        /*0048*/ 	.byte	0x00, 0xf0, 0x11, 0x00


	//----- nvinfo : EIATTR_KPARAM_INFO
	.align		4
.L_21:
        /*004c*/ 	.byte	0x04, 0x17
        /*004e*/ 	.short	(.L_23 - .L_22)
.L_22:
        /*0050*/ 	.word	0x00000000
        /*0054*/ 	.short	0x0003
        /*0056*/ 	.short	0x0018
        /*0058*/ 	.byte	0x00, 0xf4, 0x21, 0x00


	//----- nvinfo : EIATTR_KPARAM_INFO
	.align		4
.L_23:
        /*005c*/ 	.byte	0x04, 0x17
        /*005e*/ 	.short	(.L_25 - .L_24)
.L_24:
        /*0060*/ 	.word	0x00000000
        /*0064*/ 	.short	0x0002
        /*0066*/ 	.short	0x0010
        /*0068*/ 	.byte	0x00, 0xf4, 0x21, 0x00


	//----- nvinfo : EIATTR_KPARAM_INFO
	.align		4
.L_25:
        /*006c*/ 	.byte	0x04, 0x17
        /*006e*/ 	.short	(.L_27 - .L_26)
.L_26:
        /*0070*/ 	.word	0x00000000
        /*0074*/ 	.short	0x0001
        /*0076*/ 	.short	0x0008
        /*0078*/ 	.byte	0x00, 0xf4, 0x21, 0x00


	//----- nvinfo : EIATTR_KPARAM_INFO
	.align		4
.L_27:
        /*007c*/ 	.byte	0x04, 0x17
        /*007e*/ 	.short	(.L_29 - .L_28)
.L_28:
        /*0080*/ 	.word	0x00000000
        /*0084*/ 	.short	0x0000
        /*0086*/ 	.short	0x0000
        /*0088*/ 	.byte	0x00, 0xf4, 0x21, 0x00


	//----- nvinfo : EIATTR_MAXREG_COUNT
	.align		4
.L_29:
        /*008c*/ 	.byte	0x03, 0x1b
        /*008e*/ 	.short	0x0080


	//----- nvinfo : EIATTR_EXTERNS
	.align		4
        /*0090*/ 	.byte	0x04, 0x0f
        /*0092*/ 	.short	(.L_31 - .L_30)


	//   ....[0]....
	.align		4
.L_30:
        /*0094*/ 	.word	index@(__assertfail)


	//----- nvinfo : EIATTR_COOP_GROUP_MASK_REGIDS
	.align		4
.L_31:
        /*0098*/ 	.byte	0x04, 0x29
        /*009a*/ 	.short	(.L_33 - .L_32)


	//   ....[0]....
.L_32:
        /*009c*/ 	.word	0xffffffff


	//   ....[1]....
        /*00a0*/ 	.word	0xffffffff


	//   ....[2]....
        /*00a4*/ 	.word	0xffffffff


	//   ....[3]....
        /*00a8*/ 	.word	0xffffffff


	//   ....[4]....
        /*00ac*/ 	.word	0xffffffff


	//   ....[5]....
        /*00b0*/ 	.word	0xffffffff


	//   ....[6]....
        /*00b4*/ 	.word	0xffffffff


	//   ....[7]....
        /*00b8*/ 	.word	0xffffffff


	//   ....[8]....
        /*00bc*/ 	.word	0xffffffff


	//----- nvinfo : EIATTR_COOP_GROUP_INSTR_OFFSETS
	.align		4
.L_33:
        /*00c0*/ 	.byte	0x04, 0x28
        /*00c2*/ 	.short	(.L_35 - .L_34)


	//   ....[0]....
.L_34:
        /*00c4*/ 	.word	0x000003f0


	//   ....[1]....
        /*00c8*/ 	.word	0x00000420


	//   ....[2]....
        /*00cc*/ 	.word	0x00000450


	//   ....[3]....
        /*00d0*/ 	.word	0x00000470


	//   ....[4]....
        /*00d4*/ 	.word	0x00000490


	//   ....[5]....
        /*00d8*/ 	.word	0x00000510


	//   ....[6]....
        /*00dc*/ 	.word	0x00000540


	//   ....[7]....
        /*00e0*/ 	.word	0x00000560


	//   ....[8]....
        /*00e4*/ 	.word	0x00000580


	//----- nvinfo : EIATTR_SYSCALL_OFFSETS
	.align		4
.L_35:
        /*00e8*/ 	.byte	0x04, 0x46
        /*00ea*/ 	.short	(.L_37 - .L_36)


	//   ....[0]....
.L_36:
        /*00ec*/ 	.word	0x00000af0


	//----- nvinfo : EIATTR_EXIT_INSTR_OFFSETS
	.align		4
.L_37:
        /*00f0*/ 	.byte	0x04, 0x1c
        /*00f2*/ 	.short	(.L_39 - .L_38)


	//   ....[0]....
.L_38:
        /*00f4*/ 	.word	0x000009a0


	//   ....[1]....
        /*00f8*/ 	.word	0x000009c0


	//----- nvinfo : EIATTR_REQNTID
	.align		4
.L_39:
        /*00fc*/ 	.byte	0x04, 0x10
        /*00fe*/ 	.short	(.L_41 - .L_40)
.L_40:
        /*0100*/ 	.word	0x00000200
        /*0104*/ 	.word	0x00000001
        /*0108*/ 	.word	0x00000001
.L_41:


//--------------------- .nv.callgraph             --------------------------
	.section	.nv.callgraph,"",@"SHT_CUDA_CALLGRAPH"
	.align	4
	.sectionentsize	8
	.align		4
        /*0000*/ 	.word	0x00000000
	.align		4
        /*0004*/ 	.word	0xffffffff
	.align		4
        /*0008*/ 	.word	index@(triton_red_fused__to_copy_add_embedding_mean_mul_pow_rsqrt_0)
	.align		4
        /*000c*/ 	.word	index@(__assertfail)
	.align		4
        /*0010*/ 	.word	0x00000000
	.align		4
        /*0014*/ 	.word	0xfffffffe
	.align		4
        /*0018*/ 	.word	0x00000000
	.align		4
        /*001c*/ 	.word	0xfffffffd
	.align		4
        /*0020*/ 	.word	0x00000000
	.align		4
        /*0024*/ 	.word	0xfffffffc


//--------------------- .nv.rel.action            --------------------------
	.section	.nv.rel.action,"",@"SHT_CUDA_RELOCINFO"
	.align	8
	.sectionentsize	8
        /*0000*/ 	.byte	0x73, 0x00, 0x00, 0x00, 0x00, 0x00, 0x00, 0x00, 0x00, 0x00, 0x00, 0x11, 0x25, 0x00, 0x05, 0x36


//--------------------- .nv.constant4             --------------------------
	.section	.nv.constant4,"a",@progbits
	.align	8
	.align		8
.nv.constant4:
        /*0000*/ 	.dword	__assertfail
	.align		8
        /*0008*/ 	.dword	assertFunc_0
	.align		8
        /*0010*/ 	.dword	assertFile_0
	.align		8
        /*0018*/ 	.dword	assertMessage_0
	.align		8
        /*0020*/ 	.dword	_$_str


//--------------------- .nv.constant0.triton_red_fused__to_copy_add_embedding_mean_mul_pow_rsqrt_0 --------------------------
	.section	.nv.constant0.triton_red_fused__to_copy_add_embedding_mean_mul_pow_rsqrt_0,"a",@progbits
	.sectionflags	@""
	.align	4
.nv.constant0.triton_red_fused__to_copy_add_embedding_mean_mul_pow_rsqrt_0:
	.zero		400


//--------------------- .text.triton_red_fused__to_copy_add_embedding_mean_mul_pow_rsqrt_0 --------------------------
	.section	.text.triton_red_fused__to_copy_add_embedding_mean_mul_pow_rsqrt_0,"ax",@progbits
	.sectionflags	@"SHF_BARRIERS=1"
	.sectioninfo	@"SHI_REGISTERS=24"
	.align	128
        .global         triton_red_fused__to_copy_add_embedding_mean_mul_pow_rsqrt_0
        .type           triton_red_fused__to_copy_add_embedding_mean_mul_pow_rsqrt_0,@function
        .size           triton_red_fused__to_copy_add_embedding_mean_mul_pow_rsqrt_0,(.L_x_2 - triton_red_fused__to_copy_add_embedding_mean_mul_pow_rsqrt_0)
        .other          triton_red_fused__to_copy_add_embedding_mean_mul_pow_rsqrt_0,@"STO_CUDA_ENTRY STV_DEFAULT"
triton_red_fused__to_copy_add_embedding_mean_mul_pow_rsqrt_0:
.text.triton_red_fused__to_copy_add_embedding_mean_mul_pow_rsqrt_0:
[----:B------:R-:W-:Y:S02]  /*0000*/  IMAD.MOV.U32 R1, RZ, RZ, c[0x0][0x28] ;  /* 0x00000a00ff017624 */ /* 0x000fe400078e00ff */
[----:B------:R-:W0:Y:S01]  /*0010*/  S2R R0, SR_CTAID.X ;  /* 0x0000000000007919 */ /* 0x000e220000002500 */
[----:B------:R-:W-:Y:S01]  /*0020*/  IMAD.MOV.U32 R3, RZ, RZ, 0x8 ;  /* 0x00000008ff037424 */ /* 0x000fe200078e00ff */
[----:B------:R-:W-:Y:S01]  /*0030*/  CS2R R4, SRZ ;  /* 0x0000000000047805 */ /* 0x000fe2000001ff00 */
[----:B------:R-:W-:Y:S01]  /*0040*/  ULDC.64 UR4, c[0x0][0x118] ;  /* 0x0000460000047ab9 */ /* 0x000fe20000000a00 */
[C---:B0-----:R-:W-:Y:S01]  /*0050*/  ISETP.GE.AND P1, PT, R0.reuse, 0x200, PT ;  /* 0x000002000000780c */ /* 0x041fe20003f26270 */
[----:B------:R-:W-:-:S12]  /*0060*/  IMAD.WIDE R2, R0, R3, c[0x0][0x160] ;  /* 0x0000580000027625 */ /* 0x000fd800078e0203 */
[----:B------:R-:W2:Y:S01]  /*0070*/  @!P1 LDG.E.EL.64 R4, [R2.64] ;  /* 0x0000000402049981 */ /* 0x000ea2000c2e1b00 */
[----:B------:R-:W-:-:S06]  /*0080*/  CS2R R6, SRZ ;  /* 0x0000000000067805 */ /* 0x000fcc000001ff00 */
[----:B------:R0:W5:Y:S01]  /*0090*/  @!P1 LDG.E.EL.64 R6, [R2.64] ;  /* 0x0000000402069981 */ /* 0x000162000c2e1b00 */
[----:B--2---:R-:W-:Y:S02]  /*00a0*/  IADD3 R9, P2, R4, 0x7d80, RZ ;  /* 0x00007d8004097810 */ /* 0x004fe40007f5e0ff */
[----:B------:R-:W-:Y:S02]  /*00b0*/  ISETP.GE.AND P0, PT, R5, RZ, PT ;  /* 0x000000ff0500720c */ /* 0x000fe40003f06270 */
[-C--:B------:R-:W-:Y:S02]  /*00c0*/  IADD3.X R11, RZ, R5.reuse, RZ, P2, !PT ;  /* 0x00000005ff0b7210 */ /* 0x080fe400017fe4ff */
[----:B------:R-:W-:Y:S02]  /*00d0*/  SEL R4, R9, R4, !P0 ;  /* 0x0000000409047207 */ /* 0x000fe40004000000 */
[----:B------:R-:W-:Y:S02]  /*00e0*/  SEL R5, R11, R5, !P0 ;  /* 0x000000050b057207 */ /* 0x000fe40004000000 */
[----:B------:R-:W-:-:S04]  /*00f0*/  ISETP.GT.U32.AND P0, PT, R4, 0x7d7f, PT ;  /* 0x00007d7f0400780c */ /* 0x000fc80003f04070 */
[----:B------:R-:W-:-:S13]  /*0100*/  ISETP.GT.U32.AND.EX P0, PT, R5, RZ, PT, P0 ;  /* 0x000000ff0500720c */ /* 0x000fda0003f04100 */
[----:B------:R-:W-:Y:S05]  /*0110*/  @!P1 BRA P0, `(.L_x_0) ;  /* 0x000008b000009947 */ /* 0x000fea0000000000 */
[----:B0-----:R-:W0:Y:S01]  /*0120*/  S2R R5, SR_TID.X ;  /* 0x0000000000057919 */ /* 0x001e220000002100 */
[C---:B-----5:R-:W-:Y:S01]  /*0130*/  IMAD.SHL.U32 R2, R6.reuse, 0x1000, RZ ;  /* 0x0000100006027824 */ /* 0x060fe200078e00ff */
[----:B------:R-:W-:Y:S01]  /*0140*/  SHF.L.U64.HI R9, R6, 0xc, R7 ;  /* 0x0000000c06097819 */ /* 0x000fe20000010207 */
[----:B------:R-:W-:Y:S01]  /*0150*/  CS2R R10, SRZ ;  /* 0x00000000000a7805 */ /* 0x000fe2000001ff00 */
[----:B------:R-:W-:Y:S01]  /*0160*/  BAR.SYNC.DEFER_BLOCKING 0x0 ;  /* 0x0000000000007b1d */ /* 0x000fe20000010000 */
[----:B------:R-:W-:Y:S02]  /*0170*/  ISETP.GE.AND P0, PT, R7, RZ, PT ;  /* 0x000000ff0700720c */ /* 0x000fe40003f06270 */
[----:B------:R-:W-:-:S04]  /*0180*/  IADD3 R3, P2, R2, 0x7d80000, RZ ;  /* 0x07d8000002037810 */ /* 0x000fc80007f5e0ff */
[----:B------:R-:W-:Y:S01]  /*0190*/  SEL R3, R3, R2, !P0 ;  /* 0x0000000203037207 */ /* 0x000fe20004000000 */
[----:B------:R-:W-:-:S05]  /*01a0*/  IMAD.X R6, RZ, RZ, R9, P2 ;  /* 0x000000ffff067224 */ /* 0x000fca00010e0609 */
[----:B------:R-:W-:Y:S02]  /*01b0*/  SEL R6, R6, R9, !P0 ;  /* 0x0000000906067207 */ /* 0x000fe40004000000 */
[----:B------:R-:W-:Y:S01]  /*01c0*/  LEA R2, P0, R3, c[0x0][0x168], 0x1 ;  /* 0x00005a0003027a11 */ /* 0x000fe200078008ff */
[----:B------:R-:W-:-:S03]  /*01d0*/  CS2R R8, SRZ ;  /* 0x0000000000087805 */ /* 0x000fc6000001ff00 */
[----:B------:R-:W-:Y:S02]  /*01e0*/  LEA.HI.X R3, R3, c[0x0][0x16c], R6, 0x1, P0 ;  /* 0x00005b0003037a11 */ /* 0x000fe400000f0c06 */
[----:B0-----:R-:W-:-:S04]  /*01f0*/  SHF.L.U32 R4, R5, 0x2, RZ ;  /* 0x0000000205047819 */ /* 0x001fc800000006ff */
[----:B------:R-:W-:-:S05]  /*0200*/  LOP3.LUT R6, R4, 0x7fc, RZ, 0xc0, !PT ;  /* 0x000007fc04067812 */ /* 0x000fca00078ec0ff */
[----:B------:R-:W-:-:S05]  /*0210*/  IMAD.WIDE.U32 R2, R6, 0x2, R2 ;  /* 0x0000000206027825 */ /* 0x000fca00078e0002 */
[----:B------:R-:W2:Y:S04]  /*0220*/  @!P1 LDG.E.EL.64 R8, [R2.64] ;  /* 0x0000000402089981 */ /* 0x000ea8000c2e1b00 */
[----:B------:R-:W-:Y:S06]  /*0230*/  BAR.SYNC.DEFER_BLOCKING 0x0 ;  /* 0x0000000000007b1d */ /* 0x000fec0000010000 */
[----:B------:R-:W3:Y:S01]  /*0240*/  @!P1 LDG.E.EL.64 R10, [R2.64+0x1000] ;  /* 0x00100004020a9981 */ /* 0x000ee2000c2e1b00 */
[----:B------:R-:W-:-:S02]  /*0250*/  LOP3.LUT P0, RZ, R5, 0x1f, RZ, 0xc0, !PT ;  /* 0x0000001f05ff7812 */ /* 0x000fc4000780c0ff */
[----:B------:R-:W-:Y:S02]  /*0260*/  ISETP.GE.AND P2, PT, R5, 0x10, PT ;  /* 0x000000100500780c */ /* 0x000fe40003f46270 */
[C---:B--2---:R-:W-:Y:S01]  /*0270*/  PRMT R12, R8.reuse, 0x7632, R12 ;  /* 0x00007632080c7816 */ /* 0x044fe2000000000c */
[C---:B------:R-:W-:Y:S01]  /*0280*/  IMAD.U32 R15, R9.reuse, 0x10000, RZ ;  /* 0x00010000090f7824 */ /* 0x040fe200078e00ff */
[----:B------:R-:W-:Y:S01]  /*0290*/  PRMT R14, R9, 0x7632, R14 ;  /* 0x00007632090e7816 */ /* 0x000fe2000000000e */
[----:B------:R-:W-:Y:S01]  /*02a0*/  IMAD.U32 R8, R8, 0x10000, RZ ;  /* 0x0001000008087824 */ /* 0x000fe200078e00ff */
[----:B------:R-:W-:-:S03]  /*02b0*/  SHF.L.U32 R12, R12, 0x10, RZ ;  /* 0x000000100c0c7819 */ /* 0x000fc600000006ff */
[----:B------:R-:W-:Y:S01]  /*02c0*/  IMAD.U32 R14, R14, 0x10000, RZ ;  /* 0x000100000e0e7824 */ /* 0x000fe200078e00ff */
[C---:B---3--:R-:W-:Y:S01]  /*02d0*/  PRMT R13, R10.reuse, 0x7632, R13 ;  /* 0x000076320a0d7816 */ /* 0x048fe2000000000d */
[C---:B------:R-:W-:Y:S01]  /*02e0*/  IMAD.U32 R16, R11.reuse, 0x10000, RZ ;  /* 0x000100000b107824 */ /* 0x040fe200078e00ff */
[----:B------:R-:W-:Y:S02]  /*02f0*/  SHF.L.U32 R10, R10, 0x10, RZ ;  /* 0x000000100a0a7819 */ /* 0x000fe400000006ff */
[----:B------:R-:W-:Y:S01]  /*0300*/  PRMT R11, R11, 0x7632, R11 ;  /* 0x000076320b0b7816 */ /* 0x000fe2000000000b */
[----:B------:R-:W-:Y:S01]  /*0310*/  IMAD.U32 R13, R13, 0x10000, RZ ;  /* 0x000100000d0d7824 */ /* 0x000fe200078e00ff */
[----:B------:R-:W-:Y:S01]  /*0320*/  FMUL R16, R16, R16 ;  /* 0x0000001010107220 */ /* 0x000fe20000400000 */
[----:B------:R-:W-:Y:S02]  /*0330*/  FMUL R9, R10, R10 ;  /* 0x0000000a0a097220 */ /* 0x000fe40000400000 */
[----:B------:R-:W-:Y:S01]  /*0340*/  FMUL R13, R13, R13 ;  /* 0x0000000d0d0d7220 */ /* 0x000fe20000400000 */
[----:B------:R-:W-:Y:S01]  /*0350*/  IMAD.U32 R11, R11, 0x10000, RZ ;  /* 0x000100000b0b7824 */ /* 0x000fe200078e00ff */
[----:B------:R-:W-:Y:S01]  /*0360*/  FFMA R8, R8, R8, R9 ;  /* 0x0000000808087223 */ /* 0x000fe20000000009 */
[----:B------:R-:W-:Y:S01]  /*0370*/  FFMA R16, R15, R15, R16 ;  /* 0x0000000f0f107223 */ /* 0x000fe20000000010 */
[----:B------:R-:W-:Y:S01]  /*0380*/  FFMA R13, R12, R12, R13 ;  /* 0x0000000c0c0d7223 */ /* 0x000fe2000000000d */
[----:B------:R-:W-:-:S03]  /*0390*/  FMUL R11, R11, R11 ;  /* 0x0000000b0b0b7220 */ /* 0x000fc60000400000 */
[----:B------:R-:W-:Y:S01]  /*03a0*/  FADD R13, R13, R8 ;  /* 0x000000080d0d7221 */ /* 0x000fe20000000000 */
[----:B------:R-:W-:-:S03]  /*03b0*/  FFMA R11, R14, R14, R11 ;  /* 0x0000000e0e0b7223 */ /* 0x000fc6000000000b */
[----:B------:R-:W-:-:S04]  /*03c0*/  FADD R16, R16, R13 ;  /* 0x0000000d10107221 */ /* 0x000fc80000000000 */
[----:B------:R-:W-:-:S05]  /*03d0*/  FADD R11, R11, R16 ;  /* 0x000000100b0b7221 */ /* 0x000fca0000000000 */
[----:B------:R-:W-:-:S05]  /*03e0*/  FSEL R11, R11, RZ, !P1 ;  /* 0x000000ff0b0b7208 */ /* 0x000fca0004800000 */
[----:B------:R-:W0:Y:S02]  /*03f0*/  SHFL.BFLY PT, R8, R11, 0x10, 0x1f ;  /* 0x0e001f000b087f89 */ /* 0x000e2400000e0000 */
[----:B0-----:R-:W-:Y:S01]  /*0400*/  FADD R8, R11, R8 ;  /* 0x000000080b087221 */ /* 0x001fe20000000000 */
[----:B------:R-:W-:-:S04]  /*0410*/  SHF.R.U32.HI R11, RZ, 0x3, R5 ;  /* 0x00000003ff0b7819 */ /* 0x000fc80000011605 */
[----:B------:R-:W0:Y:S01]  /*0420*/  SHFL.BFLY PT, R9, R8, 0x8, 0x1f ;  /* 0x0d001f0008097f89 */ /* 0x000e2200000e0000 */
[----:B------:R-:W-:Y:S01]  /*0430*/  LOP3.LUT R11, R11, 0x3c, RZ, 0xc0, !PT ;  /* 0x0000003c0b0b7812 */ /* 0x000fe200078ec0ff */
[----:B0-----:R-:W-:-:S05]  /*0440*/  FADD R9, R8, R9 ;  /* 0x0000000908097221 */ /* 0x001fca0000000000 */
[----:B------:R-:W0:Y:S02]  /*0450*/  SHFL.BFLY PT, R10, R9, 0x4, 0x1f ;  /* 0x0c801f00090a7f89 */ /* 0x000e2400000e0000 */
[----:B0-----:R-:W-:-:S05]  /*0460*/  FADD R10, R9, R10 ;  /* 0x0000000a090a7221 */ /* 0x001fca0000000000 */
[----:B------:R-:W0:Y:S02]  /*0470*/  SHFL.BFLY PT, R13, R10, 0x2, 0x1f ;  /* 0x0c401f000a0d7f89 */ /* 0x000e2400000e0000 */
[----:B0-----:R-:W-:-:S05]  /*0480*/  FADD R13, R10, R13 ;  /* 0x0000000d0a0d7221 */ /* 0x001fca0000000000 */
[----:B------:R-:W0:Y:S02]  /*0490*/  SHFL.BFLY PT, R12, R13, 0x1, 0x1f ;  /* 0x0c201f000d0c7f89 */ /* 0x000e2400000e0000 */
[----:B0-----:R-:W-:-:S05]  /*04a0*/  FADD R12, R13, R12 ;  /* 0x0000000c0d0c7221 */ /* 0x001fca0000000000 */
[----:B------:R0:W-:Y:S04]  /*04b0*/  @!P0 STS [R11], R12 ;  /* 0x0000000c0b008388 */ /* 0x0001e80000000800 */
[----:B------:R-:W-:Y:S01]  /*04c0*/  BAR.SYNC.DEFER_BLOCKING 0x0 ;  /* 0x0000000000007b1d */ /* 0x000fe20000010000 */
[----:B------:R-:W-:-:S04]  /*04d0*/  LOP3.LUT P0, RZ, R5, 0xf, RZ, 0xc0, !PT ;  /* 0x0000000f05ff7812 */ /* 0x000fc8000780c0ff */
[----:B------:R-:W-:Y:S02]  /*04e0*/  ISETP.LT.AND P0, PT, R5, 0x10, !P0 ;  /* 0x000000100500780c */ /* 0x000fe40004701270 */
[----:B0-----:R-:W-:Y:S01]  /*04f0*/  MOV R11, 0x2 ;  /* 0x00000002000b7802 */ /* 0x001fe20000000f00 */
[----:B------:R-:W0:Y:S04]  /*0500*/  @!P2 LDS R7, [R5.X4] ;  /* 0x000000000507a984 */ /* 0x000e280000004800 */
[----:B0-----:R-:W0:Y:S02]  /*0510*/  SHFL.BFLY PT, R8, R7, 0x8, 0x1f ;  /* 0x0d001f0007087f89 */ /* 0x001e2400000e0000 */
[----:B0-----:R-:W-:Y:S01]  /*0520*/  FADD R9, R7, R8 ;  /* 0x0000000807097221 */ /* 0x001fe20000000000 */
[----:B------:R-:W-:-:S04]  /*0530*/  IMAD.WIDE.U32 R6, R6, R11, c[0x0][0x170] ;  /* 0x00005c0006067625 */ /* 0x000fc800078e000b */
[----:B------:R-:W0:Y:S02]  /*0540*/  SHFL.BFLY PT, R8, R9, 0x4, 0x1f ;  /* 0x0c801f0009087f89 */ /* 0x000e2400000e0000 */
[----:B0-----:R-:W-:-:S05]  /*0550*/  FADD R10, R9, R8 ;  /* 0x00000008090a7221 */ /* 0x001fca0000000000 */
[----:B------:R-:W0:Y:S02]  /*0560*/  SHFL.BFLY PT, R13, R10, 0x2, 0x1f ;  /* 0x0c401f000a0d7f89 */ /* 0x000e2400000e0000 */
[----:B0-----:R-:W-:-:S05]  /*0570*/  FADD R13, R10, R13 ;  /* 0x0000000d0a0d7221 */ /* 0x001fca0000000000 */
[----:B------:R-:W0:Y:S02]  /*0580*/  SHFL.BFLY PT, R8, R13, 0x1, 0x1f ;  /* 0x0c201f000d087f89 */ /* 0x000e2400000e0000 */
[----:B0-----:R-:W-:Y:S02]  /*0590*/  FADD R14, R13, R8 ;  /* 0x000000080d0e7221 */ /* 0x001fe40000000000 */
[----:B------:R-:W-:-:S03]  /*05a0*/  CS2R R8, SRZ ;  /* 0x0000000000087805 */ /* 0x000fc6000001ff00 */
[----:B------:R-:W-:Y:S04]  /*05b0*/  @P0 STS [R5.X4], R14 ;  /* 0x0000000e05000388 */ /* 0x000fe80000004800 */
[----:B------:R-:W-:Y:S06]  /*05c0*/  BAR.SYNC.DEFER_BLOCKING 0x0 ;  /* 0x0000000000007b1d */ /* 0x000fec0000010000 */
[----:B------:R-:W0:Y:S04]  /*05d0*/  LDS R10, [RZ] ;  /* 0x00000000ff0a7984 */ /* 0x000e280000000800 */
[----:B------:R-:W2:Y:S04]  /*05e0*/  LDG.E.EL.64 R12, [R6.64] ;  /* 0x00000004060c7981 */ /* 0x000ea8000c2e1b00 */
[----:B------:R-:W-:Y:S06]  /*05f0*/  BAR.SYNC.DEFER_BLOCKING 0x0 ;  /* 0x0000000000007b1d */ /* 0x000fec0000010000 */
[----:B------:R-:W3:Y:S01]  /*0600*/  @!P1 LDG.E.EF.64 R8, [R2.64] ;  /* 0x0000000402089981 */ /* 0x000ee2000c0e1b00 */
[----:B------:R-:W-:-:S04]  /*0610*/  IMAD.MOV.U32 R11, RZ, RZ, 0x39800000 ;  /* 0x39800000ff0b7424 */ /* 0x000fc800078e00ff */
[----:B0-----:R-:W-:-:S06]  /*0620*/  FFMA R10, R10, R11, 9.9999999747524270788e-07 ;  /* 0x358637bd0a0a7423 */ /* 0x001fcc000000000b */
[----:B------:R-:W0:Y:S01]  /*0630*/  MUFU.RSQ R10, R10 ;  /* 0x0000000a000a7308 */ /* 0x000e220000001400 */
[C---:B--2---:R-:W-:Y:S01]  /*0640*/  IMAD.U32 R5, R12.reuse, 0x10000, RZ ;  /* 0x000100000c057824 */ /* 0x044fe200078e00ff */
[----:B------:R-:W-:-:S04]  /*0650*/  PRMT R12, R12, 0x7632, R12 ;  /* 0x000076320c0c7816 */ /* 0x000fc8000000000c */
[----:B------:R-:W-:Y:S01]  /*0660*/  SHF.L.U32 R12, R12, 0x10, RZ ;  /* 0x000000100c0c7819 */ /* 0x000fe200000006ff */
[C---:B---3--:R-:W-:Y:S01]  /*0670*/  IMAD.U32 R11, R8.reuse, 0x10000, RZ ;  /* 0x00010000080b7824 */ /* 0x048fe200078e00ff */
[----:B------:R-:W-:Y:S02]  /*0680*/  SHF.L.U32 R15, R9, 0x10, RZ ;  /* 0x00000010090f7819 */ /* 0x000fe400000006ff */
[----:B------:R-:W-:Y:S01]  /*0690*/  PRMT R8, R8, 0x7632, R8 ;  /* 0x0000763208087816 */ /* 0x000fe20000000008 */
[C---:B0-----:R-:W-:Y:S01]  /*06a0*/  FMUL R14, R10.reuse, R11 ;  /* 0x0000000b0a0e7220 */ /* 0x041fe20000400000 */
[C---:B------:R-:W-:Y:S01]  /*06b0*/  SHF.L.U32 R11, R13.reuse, 0x10, RZ ;  /* 0x000000100d0b7819 */ /* 0x040fe200000006ff */
[----:B------:R-:W-:Y:S01]  /*06c0*/  FMUL R16, R10, R15 ;  /* 0x0000000f0a107220 */ /* 0x000fe20000400000 */
[----:B------:R-:W-:Y:S01]  /*06d0*/  PRMT R13, R13, 0x7632, R13 ;  /* 0x000076320d0d7816 */ /* 0x000fe2000000000d */
[----:B------:R-:W-:Y:S01]  /*06e0*/  FMUL R14, R5, R14 ;  /* 0x0000000e050e7220 */ /* 0x000fe20000400000 */
[----:B------:R-:W-:Y:S01]  /*06f0*/  SHF.L.U32 R5, R0, 0xc, RZ ;  /* 0x0000000c00057819 */ /* 0x000fe200000006ff */
[----:B------:R-:W-:Y:S01]  /*0700*/  FMUL R16, R11, R16 ;  /* 0x000000100b107220 */ /* 0x000fe20000400000 */
[----:B------:R-:W-:Y:S01]  /*0710*/  PRMT R11, R9, 0x7632, R11 ;  /* 0x00007632090b7816 */ /* 0x000fe2000000000b */
[----:B------:R-:W-:Y:S01]  /*0720*/  IMAD.U32 R9, R8, 0x10000, RZ ;  /* 0x0001000008097824 */ /* 0x000fe200078e00ff */
[----:B------:R-:W-:Y:S01]  /*0730*/  LOP3.LUT R8, R5, 0x7fc, R4, 0xf8, !PT ;  /* 0x000007fc05087812 */ /* 0x000fe200078ef804 */
[----:B------:R-:W-:Y:S01]  /*0740*/  IMAD.U32 R13, R13, 0x10000, RZ ;  /* 0x000100000d0d7824 */ /* 0x000fe200078e00ff */
[----:B------:R-:W-:Y:S01]  /*0750*/  SHF.R.S32.HI R5, RZ, 0x1f, R5 ;  /* 0x0000001fff057819 */ /* 0x000fe20000011405 */
[----:B------:R-:W-:Y:S01]  /*0760*/  IMAD.U32 R11, R11, 0x10000, RZ ;  /* 0x000100000b0b7824 */ /* 0x000fe200078e00ff */
[----:B------:R-:W-:Y:S01]  /*0770*/  FMUL R9, R10, R9 ;  /* 0x000000090a097220 */ /* 0x000fe20000400000 */
[----:B------:R-:W-:-:S02]  /*0780*/  LEA R4, P0, R8, c[0x0][0x178], 0x1 ;  /* 0x00005e0008047a11 */ /* 0x000fc400078008ff */
[----:B------:R-:W-:Y:S01]  /*0790*/  FMUL R0, R10, R11 ;  /* 0x0000000b0a007220 */ /* 0x000fe20000400000 */
[----:B------:R-:W-:Y:S01]  /*07a0*/  FMUL R9, R12, R9 ;  /* 0x000000090c097220 */ /* 0x000fe20000400000 */
[----:B------:R-:W-:Y:S02]  /*07b0*/  LEA.HI.X R5, R8, c[0x0][0x17c], R5, 0x1, P0 ;  /* 0x00005f0008057a11 */ /* 0x000fe400000f0c05 */
[----:B------:R-:W-:Y:S02]  /*07c0*/  FMUL R13, R13, R0 ;  /* 0x000000000d0d7220 */ /* 0x000fe40000400000 */
[----:B------:R-:W-:Y:S02]  /*07d0*/  F2FP.BF16.PACK_AB R18, R9, R14 ;  /* 0x0000000e0912723e */ /* 0x000fe400000010ff */
[----:B------:R-:W-:Y:S01]  /*07e0*/  CS2R R8, SRZ ;  /* 0x0000000000087805 */ /* 0x000fe2000001ff00 */
[----:B------:R-:W-:-:S05]  /*07f0*/  F2FP.BF16.PACK_AB R19, R13, R16 ;  /* 0x000000100d13723e */ /* 0x000fca00000010ff */
[----:B------:R0:W-:Y:S04]  /*0800*/  @!P1 STG.E.64 [R4.64], R18 ;  /* 0x0000001204009986 */ /* 0x0001e8000c101b04 */
[----:B------:R-:W2:Y:S04]  /*0810*/  LDG.E.EL.64 R6, [R6.64+0x1000] ;  /* 0x0010000406067981 */ /* 0x000ea8000c2e1b00 */
[----:B------:R-:W-:Y:S06]  /*0820*/  BAR.SYNC.DEFER_BLOCKING 0x0 ;  /* 0x0000000000007b1d */ /* 0x000fec0000010000 */
[----:B------:R-:W3:Y:S01]  /*0830*/  @!P1 LDG.E.EF.64 R8, [R2.64+0x1000] ;  /* 0x0010000402089981 */ /* 0x000ee2000c0e1b00 */
[----:B--2---:R-:W-:Y:S01]  /*0840*/  PRMT R0, R6, 0x7632, R0 ;  /* 0x0000763206007816 */ /* 0x004fe20000000000 */
[C---:B------:R-:W-:Y:S01]  /*0850*/  IMAD.U32 R15, R7.reuse, 0x10000, RZ ;  /* 0x00010000070f7824 */ /* 0x040fe200078e00ff */
[----:B------:R-:W-:-:S02]  /*0860*/  PRMT R14, R7, 0x7632, R14 ;  /* 0x00007632070e7816 */ /* 0x000fc4000000000e */
[----:B------:R-:W-:Y:S02]  /*0870*/  SHF.L.U32 R11, R6, 0x10, RZ ;  /* 0x00000010060b7819 */ /* 0x000fe400000006ff */
[----:B------:R-:W-:Y:S01]  /*0880*/  SHF.L.U32 R0, R0, 0x10, RZ ;  /* 0x0000001000007819 */ /* 0x000fe200000006ff */
[----:B------:R-:W-:Y:S01]  /*0890*/  IMAD.U32 R14, R14, 0x10000, RZ ;  /* 0x000100000e0e7824 */ /* 0x000fe200078e00ff */
[C---:B---3--:R-:W-:Y:S02]  /*08a0*/  PRMT R12, R8.reuse, 0x7632, R12 ;  /* 0x00007632080c7816 */ /* 0x048fe4000000000c */
[----:B------:R-:W-:Y:S02]  /*08b0*/  SHF.L.U32 R13, R8, 0x10, RZ ;  /* 0x00000010080d7819 */ /* 0x000fe400000006ff */
[C---:B------:R-:W-:Y:S01]  /*08c0*/  PRMT R8, R9.reuse, 0x7632, R8 ;  /* 0x0000763209087816 */ /* 0x040fe20000000008 */
[----:B------:R-:W-:Y:S02]  /*08d0*/  IMAD.U32 R9, R9, 0x10000, RZ ;  /* 0x0001000009097824 */ /* 0x000fe400078e00ff */
[----:B------:R-:W-:Y:S01]  /*08e0*/  IMAD.U32 R7, R12, 0x10000, RZ ;  /* 0x000100000c077824 */ /* 0x000fe200078e00ff */
[----:B------:R-:W-:Y:S01]  /*08f0*/  SHF.L.U32 R3, R8, 0x10, RZ ;  /* 0x0000001008037819 */ /* 0x000fe200000006ff */
[C---:B------:R-:W-:Y:S01]  /*0900*/  FMUL R2, R10.reuse, R13 ;  /* 0x0000000d0a027220 */ /* 0x040fe20000400000 */
[C---:B------:R-:W-:Y:S01]  /*0910*/  FMUL R6, R10.reuse, R9 ;  /* 0x000000090a067220 */ /* 0x040fe20000400000 */
[----:B------:R-:W-:-:S02]  /*0920*/  FMUL R7, R10, R7 ;  /* 0x000000070a077220 */ /* 0x000fc40000400000 */
[----:B------:R-:W-:Y:S01]  /*0930*/  FMUL R3, R10, R3 ;  /* 0x000000030a037220 */ /* 0x000fe20000400000 */
[----:B------:R-:W-:Y:S01]  /*0940*/  FMUL R2, R11, R2 ;  /* 0x000000020b027220 */ /* 0x000fe20000400000 */
[----:B------:R-:W-:Y:S01]  /*0950*/  FMUL R6, R15, R6 ;  /* 0x000000060f067220 */ /* 0x000fe20000400000 */
[----:B------:R-:W-:Y:S01]  /*0960*/  FMUL R7, R0, R7 ;  /* 0x0000000700077220 */ /* 0x000fe20000400000 */
[----:B------:R-:W-:-:S04]  /*0970*/  FMUL R3, R14, R3 ;  /* 0x000000030e037220 */ /* 0x000fc80000400000 */
[----:B------:R-:W-:Y:S02]  /*0980*/  F2FP.BF16.PACK_AB R2, R7, R2 ;  /* 0x000000020702723e */ /* 0x000fe400000010ff */
[----:B------:R-:W-:Y:S01]  /*0990*/  F2FP.BF16.PACK_AB R3, R3, R6 ;  /* 0x000000060303723e */ /* 0x000fe200000010ff */
[----:B------:R-:W-:Y:S06]  /*09a0*/  @P1 EXIT ;  /* 0x000000000000194d */ /* 0x000fec0003800000 */
[----:B0-----:R-:W-:Y:S01]  /*09b0*/  STG.E.64 [R4.64+0x1000], R2 ;  /* 0x0010000204007986 */ /* 0x001fe2000c101b04 */
[----:B------:R-:W-:Y:S05]  /*09c0*/  EXIT ;  /* 0x000000000000794d */ /* 0x000fea0003800000 */
.L_x_0:
[----:B0-----:R-:W-:Y:S01]  /*09d0*/  MOV R0, 0x0 ;  /* 0x0000000000007802 */ /* 0x001fe20000000f00 */
[----:B------:R-:W-:Y:S01]  /*09e0*/  IMAD.MOV.U32 R5, RZ, RZ, c[0x4][0x1c] ;  /* 0x01000700ff057624 */ /* 0x000fe200078e00ff */
[----:B------:R-:W-:Y:S01]  /*09f0*/  MOV R4, c[0x4][0x18] ;  /* 0x0100060000047a02 */ /* 0x000fe20000000f00 */
[----:B-----5:R-:W-:Y:S01]  /*0a00*/  IMAD.MOV.U32 R7, RZ, RZ, c[0x4][0x14] ;  /* 0x01000500ff077624 */ /* 0x020fe200078e00ff */
[----:B------:R0:W1:Y:S01]  /*0a10*/  LDC.64 R2, c[0x4][R0] ;  /* 0x0100000000027b82 */ /* 0x0000620000000a00 */
[----:B------:R-:W-:Y:S01]  /*0a20*/  MOV R6, c[0x4][0x10] ;  /* 0x0100040000067a02 */ /* 0x000fe20000000f00 */
[----:B------:R-:W-:Y:S01]  /*0a30*/  IMAD.MOV.U32 R10, RZ, RZ, c[0x4][0x8] ;  /* 0x01000200ff0a7624 */ /* 0x000fe200078e00ff */
[----:B------:R-:W-:Y:S01]  /*0a40*/  MOV R8, 0x29 ;  /* 0x0000002900087802 */ /* 0x000fe20000000f00 */
[----:B------:R-:W-:Y:S01]  /*0a50*/  IMAD.MOV.U32 R12, RZ, RZ, 0x1 ;  /* 0x00000001ff0c7424 */ /* 0x000fe200078e00ff */
[----:B------:R-:W-:-:S02]  /*0a60*/  MOV R11, c[0x4][0xc] ;  /* 0x01000300000b7a02 */ /* 0x000fc40000000f00 */
[----:B------:R-:W-:Y:S02]  /*0a70*/  MOV R13, RZ ;  /* 0x000000ff000d7202 */ /* 0x000fe40000000f00 */
[----:B------:R-:W-:-:S05]  /*0a80*/  LEPC R14 ;  /* 0x00000000000e734e */ /* 0x000fca0000000000 */
[----:B------:R-:W-:Y:S02]  /*0a90*/  MOV R9, 0xb00 ;  /* 0x00000b0000097802 */ /* 0x000fe40000000f00 */
[----:B------:R-:W-:Y:S02]  /*0aa0*/  MOV R20, 0xa80 ;  /* 0x00000a8000147802 */ /* 0x000fe40000000f00 */
[----:B------:R-:W-:Y:S02]  /*0ab0*/  MOV R21, 0x0 ;  /* 0x0000000000157802 */ /* 0x000fe40000000f00 */
[----:B0-----:R-:W-:Y:S02]  /*0ac0*/  MOV R0, 0x0 ;  /* 0x0000000000007802 */ /* 0x001fe40000000f00 */
[----:B------:R-:W-:-:S04]  /*0ad0*/  IADD3 R20, P0, P1, -R20, R9, R14 ;  /* 0x0000000914147210 */ /* 0x000fc8000791e10e */
[----:B------:R-:W-:-:S04]  /*0ae0*/  IADD3.X R21, ~R0, R21, R15, P0, P1 ;  /* 0x0000001500157210 */ /* 0x000fc800007e250f */
[----:B-1----:R-:W-:Y:S05]  /*0af0*/  CALL.ABS.NOINC R2 ;  /* 0x0000000002007343 */ /* 0x002fea0003c00000 */
.L_x_1:
[----:B------:R-:W-:-:S00]  /*0b00*/  BRA `(.L_x_1) ;  /* 0xfffffff000007947 */ /* 0x000fc0000383ffff */
[----:B------:R-:W-:-:S00]  /*0b10*/  NOP ;  /* 0x0000000000007918 */ /* 0x000fc00000000000 */
        /* <DEDUP_REMOVED lines=14> */
.L_x_2:


//--------------------- .nv.global.init           --------------------------
	.section	.nv.global.init,"aw",@progbits
.nv.global.init:
	.type		assertFunc_0,@object
	.size		assertFunc_0,(_$_str - assertFunc_0)
assertFunc_0:
        /*0000*/ 	.byte	0x75, 0x6e, 0x6b, 0x6e, 0x6f, 0x77, 0x6e, 0x00
	.type		_$_str,@object
	.size		_$_str,(assertMessage_0 - _$_str)
_$_str:
        /*0008*/ 	.byte	0x5f, 0x5f, 0x43, 0x55, 0x44, 0x41, 0x5f, 0x46, 0x54, 0x5a, 0x00
	.type		assertMessage_0,@object
	.size		assertMessage_0,(assertFile_0 - assertMessage_0)
assertMessage_0:
        /*0013*/ 	.byte	0x69, 0x6e, 0x64, 0x65, 0x78, 0x20, 0x6f, 0x75, 0x74, 0x20, 0x6f, 0x66, 0x20, 0x62, 0x6f, 0x75
        /*0023*/ 	.byte	0x6e, 0x64, 0x73, 0x3a, 0x20, 0x30, 0x20, 0x3c, 0x3d, 0x20, 0x74, 0x6d, 0x70, 0x34, 0x20, 0x3c
        /*0033*/ 	.byte	0x20, 0x33, 0x32, 0x31, 0x32, 0x38, 0x00
	.type		assertFile_0,@object
	.size		assertFile_0,(.L_1 - assertFile_0)
assertFile_0:
        /*003a*/ 	.byte	0x2f, 0x74, 0x6d, 0x70, 0x2f, 0x74, 0x6f, 0x72, 0x63, 0x68, 0x69, 0x6e, 0x64, 0x75, 0x63, 0x74
        /*004a*/ 	.byte	0x6f, 0x72, 0x5f, 0x72, 0x6f, 0x6f, 0x74, 0x2f, 0x64, 0x73, 0x2f, 0x63, 0x64, 0x73, 0x71, 0x78
        /*005a*/ 	.byte	0x6b, 0x71, 0x69, 0x75, 0x64, 0x33, 0x79, 0x6e, 0x67, 0x73, 0x6c, 0x35, 0x64, 0x65, 0x6e, 0x72
        /*006a*/ 	.byte	0x37, 0x75, 0x32, 0x6f, 0x73, 0x65, 0x34, 0x37, 0x37, 0x67, 0x61, 0x6e, 0x6b, 0x7a, 0x35, 0x74
        /*007a*/ 	.byte	0x36, 0x66, 0x61, 0x6c, 0x6a, 0x6e, 0x74, 0x6d, 0x6d, 0x35, 0x71, 0x32, 0x61, 0x35, 0x72, 0x2e
        /*008a*/ 	.byte	0x70, 0x79, 0x00
.L_1:


//--------------------- .nv.shared.triton_red_fused__to_copy_add_embedding_mean_mul_pow_rsqrt_0 --------------------------
	.section	.nv.shared.triton_red_fused__to_copy_add_embedding_mean_mul_pow_rsqrt_0,"aw",@nobits
	.sectionflags	@""
	.align	16


//--------------------- SYMBOLS --------------------------

	.type		__assertfail,@function
